//
// Generated by NVIDIA NVVM Compiler
//
// Compiler Build ID: CL-36424714
// Cuda compilation tools, release 13.0, V13.0.88
// Based on NVVM 20.0.0
//

.version 9.0
.target sm_100
.address_size 64

	// .globl	_Z7reduce7ILj256ELi64EEvPfS0_i
// _ZZ7reduce7ILj256ELi64EEvPfS0_iE13warpLevelSums has been demoted

.visible .entry _Z7reduce7ILj256ELi64EEvPfS0_i(
	.param .u64 .ptr .align 1 _Z7reduce7ILj256ELi64EEvPfS0_i_param_0,
	.param .u64 .ptr .align 1 _Z7reduce7ILj256ELi64EEvPfS0_i_param_1,
	.param .u32 _Z7reduce7ILj256ELi64EEvPfS0_i_param_2
)
{
	.reg .pred 	%p<13>;
	.reg .b32 	%r<33>;
	.reg .b32 	%f<149>;
	.reg .b64 	%rd<15>;
	// demoted variable
	.shared .align 4 .b8 _ZZ7reduce7ILj256ELi64EEvPfS0_iE13warpLevelSums[128];
	ld.param.u64 	%rd2, [_Z7reduce7ILj256ELi64EEvPfS0_i_param_0];
	ld.param.u64 	%rd1, [_Z7reduce7ILj256ELi64EEvPfS0_i_param_1];
	cvta.to.global.u64 	%rd3, %rd2;
	mov.u32 	%r1, %tid.x;
	mov.u32 	%r2, %ctaid.x;
	shl.b32 	%r4, %r2, 14;
	or.b32  	%r5, %r4, %r1;
	mul.wide.u32 	%rd4, %r5, 4;
	add.s64 	%rd5, %rd3, %rd4;
	ld.global.f32 	%f5, [%rd5];
	add.f32 	%f6, %f5, 0f00000000;
	ld.global.f32 	%f7, [%rd5+1024];
	add.f32 	%f8, %f6, %f7;
	ld.global.f32 	%f9, [%rd5+2048];
	add.f32 	%f10, %f8, %f9;
	ld.global.f32 	%f11, [%rd5+3072];
	add.f32 	%f12, %f10, %f11;
	ld.global.f32 	%f13, [%rd5+4096];
	add.f32 	%f14, %f12, %f13;
	ld.global.f32 	%f15, [%rd5+5120];
	add.f32 	%f16, %f14, %f15;
	ld.global.f32 	%f17, [%rd5+6144];
	add.f32 	%f18, %f16, %f17;
	ld.global.f32 	%f19, [%rd5+7168];
	add.f32 	%f20, %f18, %f19;
	ld.global.f32 	%f21, [%rd5+8192];
	add.f32 	%f22, %f20, %f21;
	ld.global.f32 	%f23, [%rd5+9216];
	add.f32 	%f24, %f22, %f23;
	ld.global.f32 	%f25, [%rd5+10240];
	add.f32 	%f26, %f24, %f25;
	ld.global.f32 	%f27, [%rd5+11264];
	add.f32 	%f28, %f26, %f27;
	ld.global.f32 	%f29, [%rd5+12288];
	add.f32 	%f30, %f28, %f29;
	ld.global.f32 	%f31, [%rd5+13312];
	add.f32 	%f32, %f30, %f31;
	ld.global.f32 	%f33, [%rd5+14336];
	add.f32 	%f34, %f32, %f33;
	ld.global.f32 	%f35, [%rd5+15360];
	add.f32 	%f36, %f34, %f35;
	ld.global.f32 	%f37, [%rd5+16384];
	add.f32 	%f38, %f36, %f37;
	ld.global.f32 	%f39, [%rd5+17408];
	add.f32 	%f40, %f38, %f39;
	ld.global.f32 	%f41, [%rd5+18432];
	add.f32 	%f42, %f40, %f41;
	ld.global.f32 	%f43, [%rd5+19456];
	add.f32 	%f44, %f42, %f43;
	ld.global.f32 	%f45, [%rd5+20480];
	add.f32 	%f46, %f44, %f45;
	ld.global.f32 	%f47, [%rd5+21504];
	add.f32 	%f48, %f46, %f47;
	ld.global.f32 	%f49, [%rd5+22528];
	add.f32 	%f50, %f48, %f49;
	ld.global.f32 	%f51, [%rd5+23552];
	add.f32 	%f52, %f50, %f51;
	ld.global.f32 	%f53, [%rd5+24576];
	add.f32 	%f54, %f52, %f53;
	ld.global.f32 	%f55, [%rd5+25600];
	add.f32 	%f56, %f54, %f55;
	ld.global.f32 	%f57, [%rd5+26624];
	add.f32 	%f58, %f56, %f57;
	ld.global.f32 	%f59, [%rd5+27648];
	add.f32 	%f60, %f58, %f59;
	ld.global.f32 	%f61, [%rd5+28672];
	add.f32 	%f62, %f60, %f61;
	ld.global.f32 	%f63, [%rd5+29696];
	add.f32 	%f64, %f62, %f63;
	ld.global.f32 	%f65, [%rd5+30720];
	add.f32 	%f66, %f64, %f65;
	ld.global.f32 	%f67, [%rd5+31744];
	add.f32 	%f68, %f66, %f67;
	ld.global.f32 	%f69, [%rd5+32768];
	add.f32 	%f70, %f68, %f69;
	ld.global.f32 	%f71, [%rd5+33792];
	add.f32 	%f72, %f70, %f71;
	ld.global.f32 	%f73, [%rd5+34816];
	add.f32 	%f74, %f72, %f73;
	ld.global.f32 	%f75, [%rd5+35840];
	add.f32 	%f76, %f74, %f75;
	ld.global.f32 	%f77, [%rd5+36864];
	add.f32 	%f78, %f76, %f77;
	ld.global.f32 	%f79, [%rd5+37888];
	add.f32 	%f80, %f78, %f79;
	ld.global.f32 	%f81, [%rd5+38912];
	add.f32 	%f82, %f80, %f81;
	ld.global.f32 	%f83, [%rd5+39936];
	add.f32 	%f84, %f82, %f83;
	ld.global.f32 	%f85, [%rd5+40960];
	add.f32 	%f86, %f84, %f85;
	ld.global.f32 	%f87, [%rd5+41984];
	add.f32 	%f88, %f86, %f87;
	ld.global.f32 	%f89, [%rd5+43008];
	add.f32 	%f90, %f88, %f89;
	ld.global.f32 	%f91, [%rd5+44032];
	add.f32 	%f92, %f90, %f91;
	ld.global.f32 	%f93, [%rd5+45056];
	add.f32 	%f94, %f92, %f93;
	ld.global.f32 	%f95, [%rd5+46080];
	add.f32 	%f96, %f94, %f95;
	ld.global.f32 	%f97, [%rd5+47104];
	add.f32 	%f98, %f96, %f97;
	ld.global.f32 	%f99, [%rd5+48128];
	add.f32 	%f100, %f98, %f99;
	ld.global.f32 	%f101, [%rd5+49152];
	add.f32 	%f102, %f100, %f101;
	ld.global.f32 	%f103, [%rd5+50176];
	add.f32 	%f104, %f102, %f103;
	ld.global.f32 	%f105, [%rd5+51200];
	add.f32 	%f106, %f104, %f105;
	ld.global.f32 	%f107, [%rd5+52224];
	add.f32 	%f108, %f106, %f107;
	ld.global.f32 	%f109, [%rd5+53248];
	add.f32 	%f110, %f108, %f109;
	ld.global.f32 	%f111, [%rd5+54272];
	add.f32 	%f112, %f110, %f111;
	ld.global.f32 	%f113, [%rd5+55296];
	add.f32 	%f114, %f112, %f113;
	ld.global.f32 	%f115, [%rd5+56320];
	add.f32 	%f116, %f114, %f115;
	ld.global.f32 	%f117, [%rd5+57344];
	add.f32 	%f118, %f116, %f117;
	ld.global.f32 	%f119, [%rd5+58368];
	add.f32 	%f120, %f118, %f119;
	ld.global.f32 	%f121, [%rd5+59392];
	add.f32 	%f122, %f120, %f121;
	ld.global.f32 	%f123, [%rd5+60416];
	add.f32 	%f124, %f122, %f123;
	ld.global.f32 	%f125, [%rd5+61440];
	add.f32 	%f126, %f124, %f125;
	add.s32 	%r6, %r5, 15616;
	mul.wide.u32 	%rd6, %r6, 4;
	add.s64 	%rd7, %rd3, %rd6;
	ld.global.f32 	%f127, [%rd7];
	add.f32 	%f128, %f126, %f127;
	add.s32 	%r7, %r5, 15872;
	mul.wide.u32 	%rd8, %r7, 4;
	add.s64 	%rd9, %rd3, %rd8;
	ld.global.f32 	%f129, [%rd9];
	add.f32 	%f130, %f128, %f129;
	add.s32 	%r8, %r5, 16128;
	mul.wide.u32 	%rd10, %r8, 4;
	add.s64 	%rd11, %rd3, %rd10;
	ld.global.f32 	%f131, [%rd11];
	add.f32 	%f132, %f130, %f131;
	and.b32  	%r3, %r1, 31;
	mov.b32 	%r9, %f132;
	shfl.sync.down.b32	%r10|%p1, %r9, 16, 31, -1;
	mov.b32 	%f133, %r10;
	add.f32 	%f134, %f132, %f133;
	mov.b32 	%r11, %f134;
	shfl.sync.down.b32	%r12|%p2, %r11, 8, 31, -1;
	mov.b32 	%f135, %r12;
	add.f32 	%f136, %f134, %f135;
	mov.b32 	%r13, %f136;
	shfl.sync.down.b32	%r14|%p3, %r13, 4, 31, -1;
	mov.b32 	%f137, %r14;
	add.f32 	%f138, %f136, %f137;
	mov.b32 	%r15, %f138;
	shfl.sync.down.b32	%r16|%p4, %r15, 2, 31, -1;
	mov.b32 	%f139, %r16;
	add.f32 	%f140, %f138, %f139;
	mov.b32 	%r17, %f140;
	shfl.sync.down.b32	%r18|%p5, %r17, 1, 31, -1;
	mov.b32 	%f141, %r18;
	add.f32 	%f1, %f140, %f141;
	setp.ne.s32 	%p6, %r3, 0;
	@%p6 bra 	$L__BB0_2;
	shr.u32 	%r19, %r1, 3;
	mov.u32 	%r20, _ZZ7reduce7ILj256ELi64EEvPfS0_iE13warpLevelSums;
	add.s32 	%r21, %r20, %r19;
	st.shared.f32 	[%r21], %f1;
$L__BB0_2:
	bar.sync 	0;
	mov.u32 	%r22, %ntid.x;
	shr.u32 	%r23, %r22, 5;
	setp.ge.u32 	%p7, %r1, %r23;
	@%p7 bra 	$L__BB0_4;
	shl.b32 	%r24, %r3, 2;
	mov.u32 	%r25, _ZZ7reduce7ILj256ELi64EEvPfS0_iE13warpLevelSums;
	add.s32 	%r26, %r25, %r24;
	ld.shared.f32 	%f148, [%r26];
	bra.uni 	$L__BB0_5;
$L__BB0_4:
	setp.gt.u32 	%p8, %r1, 31;
	mov.f32 	%f148, 0f00000000;
	@%p8 bra 	$L__BB0_7;
$L__BB0_5:
	mov.b32 	%r27, %f148;
	shfl.sync.down.b32	%r28|%p9, %r27, 4, 31, -1;
	mov.b32 	%f143, %r28;
	add.f32 	%f144, %f148, %f143;
	mov.b32 	%r29, %f144;
	shfl.sync.down.b32	%r30|%p10, %r29, 2, 31, -1;
	mov.b32 	%f145, %r30;
	add.f32 	%f146, %f144, %f145;
	mov.b32 	%r31, %f146;
	shfl.sync.down.b32	%r32|%p11, %r31, 1, 31, -1;
	mov.b32 	%f147, %r32;
	add.f32 	%f4, %f146, %f147;
	setp.ne.s32 	%p12, %r1, 0;
	@%p12 bra 	$L__BB0_7;
	cvta.to.global.u64 	%rd12, %rd1;
	mul.wide.u32 	%rd13, %r2, 4;
	add.s64 	%rd14, %rd12, %rd13;
	st.global.f32 	[%rd14], %f4;
$L__BB0_7:
	ret;

}


// ===== COMPILED SASS (sm_100) =====

	.target	sm_100

	.elftype	@"ET_EXEC"


//--------------------- .note.nv.tkinfo           --------------------------
	.section	.note.nv.tkinfo,"",@"SHT_NOTE"
	.sectionflags	@"SHF_NOTE_NV_TKINFO"
	.tkinfo
        /*0018*/ 	.word	0x00000002
        /*0030*/ 	.string	""
        /*0030*/ 	.string	"ptxas"
        /*0030*/ 	.string	"Cuda compilation tools, release 13.0, V13.0.88"
        /*0030*/ 	.string	"Build cuda_13.0.r13.0/compiler.36424714_0"
        /*0030*/ 	.string	"-arch sm_100 -m 64 "



//--------------------- .note.nv.cuinfo           --------------------------
	.section	.note.nv.cuinfo,"",@"SHT_NOTE"
	.sectionflags	@"SHF_NOTE_NV_CUINFO"
        /*0018*/ 	.short	0x0002
        /*001a*/ 	.short	0x0064
        /*001c*/ 	.short	0x0082
	.zero		2


//--------------------- .nv.info                  --------------------------
	.section	.nv.info,"",@"SHT_CUDA_INFO"
	.align	4


	//----- nvinfo : EIATTR_REGCOUNT
	.align		4
        /*0000*/ 	.byte	0x04, 0x2f
        /*0002*/ 	.short	(.L_1 - .L_0)
	.align		4
.L_0:
        /*0004*/ 	.word	index@(_Z7reduce7ILj256ELi64EEvPfS0_i)
        /*0008*/ 	.word	0x00000020


	//----- nvinfo : EIATTR_FRAME_SIZE
	.align		4
.L_1:
        /*000c*/ 	.byte	0x04, 0x11
        /*000e*/ 	.short	(.L_3 - .L_2)
	.align		4
.L_2:
        /*0010*/ 	.word	index@(_Z7reduce7ILj256ELi64EEvPfS0_i)
        /*0014*/ 	.word	0x00000000


	//----- nvinfo : EIATTR_MIN_STACK_SIZE
	.align		4
.L_3:
        /*0018*/ 	.byte	0x04, 0x12
        /*001a*/ 	.short	(.L_5 - .L_4)
	.align		4
.L_4:
        /*001c*/ 	.word	index@(_Z7reduce7ILj256ELi64EEvPfS0_i)
        /*0020*/ 	.word	0x00000000
.L_5:


//--------------------- .nv.compat                --------------------------
	.section	.nv.compat,"",@"SHT_CUDA_COMPAT_INFO"
	.align	4
        /*0000*/ 	.byte	0x02, 0x09, 0x00, 0x00, 0x02, 0x02, 0x01, 0x00, 0x02, 0x05, 0x05, 0x00, 0x03, 0x07, 0x01, 0x01
        /*0010*/ 	.byte	0x02, 0x03, 0x00, 0x00, 0x02, 0x06, 0x01, 0x00, 0x04, 0x0b, 0x08, 0x00, 0x09, 0x00, 0x00, 0x00
        /*0020*/ 	.byte	0x00, 0x00, 0x00, 0x00


//--------------------- .nv.info._Z7reduce7ILj256ELi64EEvPfS0_i --------------------------
	.section	.nv.info._Z7reduce7ILj256ELi64EEvPfS0_i,"",@"SHT_CUDA_INFO"
	.sectionflags	@""
	.align	4


	//----- nvinfo : EIATTR_CUDA_API_VERSION
	.align		4
        /*0000*/ 	.byte	0x04, 0x37
        /*0002*/ 	.short	(.L_7 - .L_6)
.L_6:
        /*0004*/ 	.word	0x00000082


	//----- nvinfo : EIATTR_KPARAM_INFO
	.align		4
.L_7:
        /*0008*/ 	.byte	0x04, 0x17
        /*000a*/ 	.short	(.L_9 - .L_8)
.L_8:
        /*000c*/ 	.word	0x00000000
        /*0010*/ 	.short	0x0002
        /*0012*/ 	.short	0x0010
        /*0014*/ 	.byte	0x00, 0xf0, 0x11, 0x00


	//----- nvinfo : EIATTR_KPARAM_INFO
	.align		4
.L_9:
        /*0018*/ 	.byte	0x04, 0x17
        /*001a*/ 	.short	(.L_11 - .L_10)
.L_10:
        /*001c*/ 	.word	0x00000000
        /*0020*/ 	.short	0x0001
        /*0022*/ 	.short	0x0008
        /*0024*/ 	.byte	0x00, 0xf5, 0x21, 0x00


	//----- nvinfo : EIATTR_KPARAM_INFO
	.align		4
.L_11:
        /*0028*/ 	.byte	0x04, 0x17
        /*002a*/ 	.short	(.L_13 - .L_12)
.L_12:
        /*002c*/ 	.word	0x00000000
        /*0030*/ 	.short	0x0000
        /*0032*/ 	.short	0x0000
        /*0034*/ 	.byte	0x00, 0xf5, 0x21, 0x00


	//----- nvinfo : EIATTR_SPARSE_MMA_MASK
	.align		4
.L_13:
        /*0038*/ 	.byte	0x03, 0x50
        /*003a*/ 	.short	0x0000


	//----- nvinfo : EIATTR_MAXREG_COUNT
	.align		4
        /*003c*/ 	.byte	0x03, 0x1b
        /*003e*/ 	.short	0x00ff


	//----- nvinfo : EIATTR_NUM_BARRIERS
	.align		4
        /*0040*/ 	.byte	0x02, 0x4c
        /*0042*/ 	.byte	0x01
	.zero		1


	//----- nvinfo : EIATTR_MERCURY_ISA_VERSION
	.align		4
        /*0044*/ 	.byte	0x03, 0x5f
        /*0046*/ 	.short	0x0101


	//----- nvinfo : EIATTR_COOP_GROUP_MASK_REGIDS
	.align		4
        /*0048*/ 	.byte	0x04, 0x29
        /*004a*/ 	.short	(.L_15 - .L_14)


	//   ....[0]....
.L_14:
        /*004c*/ 	.word	0xffffffff


	//   ....[1]....
        /*0050*/ 	.word	0xffffffff


	//   ....[2]....
        /*0054*/ 	.word	0xffffffff


	//   ....[3]....
        /*0058*/ 	.word	0xffffffff


	//   ....[4]....
        /*005c*/ 	.word	0xffffffff


	//   ....[5]....
        /*0060*/ 	.word	0xffffffff


	//   ....[6]....
        /*0064*/ 	.word	0xffffffff


	//   ....[7]....
        /*0068*/ 	.word	0xffffffff


	//----- nvinfo : EIATTR_COOP_GROUP_INSTR_OFFSETS
	.align		4
.L_15:
        /*006c*/ 	.byte	0x04, 0x28
        /*006e*/ 	.short	(.L_17 - .L_16)


	//   ....[0]....
.L_16:
        /*0070*/ 	.word	0x00000920


	//   ....[1]....
        /*0074*/ 	.word	0x00000940


	//   ....[2]....
        /*0078*/ 	.word	0x00000960


	//   ....[3]....
        /*007c*/ 	.word	0x00000990


	//   ....[4]....
        /*0080*/ 	.word	0x000009c0


	//   ....[5]....
        /*0084*/ 	.word	0x00000ad0


	//   ....[6]....
        /*0088*/ 	.word	0x00000b00


	//   ....[7]....
        /*008c*/ 	.word	0x00000b20


	//----- nvinfo : EIATTR_VRC_CTA_INIT_COUNT
	.align		4
.L_17:
        /*0090*/ 	.byte	0x02, 0x4a
	.zero		1
	.zero		1


	//----- nvinfo : EIATTR_EXIT_INSTR_OFFSETS
	.align		4
        /*0094*/ 	.byte	0x04, 0x1c
        /*0096*/ 	.short	(.L_19 - .L_18)


	//   ....[0]....
.L_18:
        /*0098*/ 	.word	0x00000aa0


	//   ....[1]....
        /*009c*/ 	.word	0x00000b30


	//   ....[2]....
        /*00a0*/ 	.word	0x00000b80


	//----- nvinfo : EIATTR_CRS_STACK_SIZE
	.align		4
.L_19:
        /*00a4*/ 	.byte	0x04, 0x1e
        /*00a6*/ 	.short	(.L_21 - .L_20)
.L_20:
        /*00a8*/ 	.word	0x00000000


	//----- nvinfo : EIATTR_CBANK_PARAM_SIZE
	.align		4
.L_21:
        /*00ac*/ 	.byte	0x03, 0x19
        /*00ae*/ 	.short	0x0014


	//----- nvinfo : EIATTR_PARAM_CBANK
	.align		4
        /*00b0*/ 	.byte	0x04, 0x0a
        /*00b2*/ 	.short	(.L_23 - .L_22)
	.align		4
.L_22:
        /*00b4*/ 	.word	index@(.nv.constant0._Z7reduce7ILj256ELi64EEvPfS0_i)
        /*00b8*/ 	.short	0x0380
        /*00ba*/ 	.short	0x0014


	//----- nvinfo : EIATTR_SW_WAR
	.align		4
.L_23:
        /*00bc*/ 	.byte	0x04, 0x36
        /*00be*/ 	.short	(.L_25 - .L_24)
.L_24:
        /*00c0*/ 	.word	0x00000008
.L_25:


//--------------------- .nv.callgraph             --------------------------
	.section	.nv.callgraph,"",@"SHT_CUDA_CALLGRAPH"
	.align	4
	.sectionentsize	8
	.align		4
        /*0000*/ 	.word	0x00000000
	.align		4
        /*0004*/ 	.word	0xffffffff
	.align		4
        /*0008*/ 	.word	0x00000000
	.align		4
        /*000c*/ 	.word	0xfffffffe
	.align		4
        /*0010*/ 	.word	0x00000000
	.align		4
        /*0014*/ 	.word	0xfffffffd
	.align		4
        /*0018*/ 	.word	0x00000000
	.align		4
        /*001c*/ 	.word	0xfffffffc


//--------------------- .text._Z7reduce7ILj256ELi64EEvPfS0_i --------------------------
	.section	.text._Z7reduce7ILj256ELi64EEvPfS0_i,"ax",@progbits
	.align	128
        .global         _Z7reduce7ILj256ELi64EEvPfS0_i
        .type           _Z7reduce7ILj256ELi64EEvPfS0_i,@function
        .size           _Z7reduce7ILj256ELi64EEvPfS0_i,(.L_x_3 - _Z7reduce7ILj256ELi64EEvPfS0_i)
        .other          _Z7reduce7ILj256ELi64EEvPfS0_i,@"STO_CUDA_ENTRY STV_DEFAULT"
_Z7reduce7ILj256ELi64EEvPfS0_i:
.text._Z7reduce7ILj256ELi64EEvPfS0_i:
[----:B------:R-:W-:Y:S01]  /*0000*/  LDC R1, c[0x0][0x37c] ;  /* 0x0000df00ff017b82 */ /* 0x000fe20000000800 */
[----:B------:R-:W0:Y:S07]  /*0010*/  S2R R0, SR_CTAID.X ;  /* 0x0000000000007919 */ /* 0x000e2e0000002500 */
[----:B------:R-:W1:Y:S01]  /*0020*/  LDC.64 R2, c[0x0][0x380] ;  /* 0x0000e000ff027b82 */ /* 0x000e620000000a00 */
[----:B------:R-:W2:Y:S01]  /*0030*/  LDCU.64 UR6, c[0x0][0x358] ;  /* 0x00006b00ff0677ac */ /* 0x000ea20008000a00 */
[----:B------:R-:W3:Y:S01]  /*0040*/  S2R R10, SR_TID.X ;  /* 0x00000000000a7919 */ /* 0x000ee20000002100 */
[----:B0-----:R-:W-:-:S04]  /*0050*/  SHF.L.U32 R5, R0, 0xe, RZ ;  /* 0x0000000e00057819 */ /* 0x001fc800000006ff */
[----:B---3--:R-:W-:-:S05]  /*0060*/  LOP3.LUT R5, R5, R10, RZ, 0xfc, !PT ;  /* 0x0000000a05057212 */ /* 0x008fca00078efcff */
[----:B-1----:R-:W-:-:S05]  /*0070*/  IMAD.WIDE.U32 R6, R5, 0x4, R2 ;  /* 0x0000000405067825 */ /* 0x002fca00078e0002 */
[----:B--2---:R-:W2:Y:S04]  /*0080*/  LDG.E R19, desc[UR6][R6.64] ;  /* 0x0000000606137981 */ /* 0x004ea8000c1e1900 */
[----:B------:R-:W3:Y:S04]  /*0090*/  LDG.E R21, desc[UR6][R6.64+0x400] ;  /* 0x0004000606157981 */ /* 0x000ee8000c1e1900 */
[----:B------:R-:W4:Y:S04]  /*00a0*/  LDG.E R26, desc[UR6][R6.64+0x800] ;  /* 0x00080006061a7981 */ /* 0x000f28000c1e1900 */
[----:B------:R-:W5:Y:S04]  /*00b0*/  LDG.E R22, desc[UR6][R6.64+0xc00] ;  /* 0x000c000606167981 */ /* 0x000f68000c1e1900 */
        /* <DEDUP_REMOVED lines=13> */
[----:B------:R-:W5:Y:S01]  /*0190*/  LDG.E R18, desc[UR6][R6.64+0x4400] ;  /* 0x0044000606127981 */ /* 0x000f62000c1e1900 */
[----:B--2---:R-:W-:-:S03]  /*01a0*/  FADD R20, RZ, R19 ;  /* 0x00000013ff147221 */ /* 0x004fc60000000000 */
[----:B------:R-:W2:Y:S01]  /*01b0*/  LDG.E R19, desc[UR6][R6.64+0x4800] ;  /* 0x0048000606137981 */ /* 0x000ea2000c1e1900 */
[----:B---3--:R-:W-:-:S03]  /*01c0*/  FADD R21, R20, R21 ;  /* 0x0000001514157221 */ /* 0x008fc60000000000 */
[----:B------:R-:W3:Y:S01]  /*01d0*/  LDG.E R20, desc[UR6][R6.64+0x4c00] ;  /* 0x004c000606147981 */ /* 0x000ee2000c1e1900 */
[----:B----4-:R-:W-:-:S03]  /*01e0*/  FADD R27, R21, R26 ;  /* 0x0000001a151b7221 */ /* 0x010fc60000000000 */
[----:B------:R-:W4:Y:S01]  /*01f0*/  LDG.E R21, desc[UR6][R6.64+0x5000] ;  /* 0x0050000606157981 */ /* 0x000f22000c1e1900 */
[----:B-----5:R-:W-:-:S03]  /*0200*/  FADD R26, R27, R22 ;  /* 0x000000161b1a7221 */ /* 0x020fc60000000000 */
[----:B------:R-:W5:Y:S01]  /*0210*/  LDG.E R22, desc[UR6][R6.64+0x5400] ;  /* 0x0054000606167981 */ /* 0x000f62000c1e1900 */
[----:B------:R-:W-:-:S03]  /*0220*/  FADD R27, R26, R9 ;  /* 0x000000091a1b7221 */ /* 0x000fc60000000000 */
        /* <DEDUP_REMOVED lines=27> */
[----:B--2---:R-:W-:-:S03]  /*03e0*/  FADD R27, R26, R19 ;  /* 0x000000131a1b7221 */ /* 0x004fc60000000000 */
        /* <DEDUP_REMOVED lines=17> */
[----:B------:R-:W-:Y:S01]  /*0500*/  FADD R23, R28, R23 ;  /* 0x000000171c177221 */ /* 0x000fe20000000000 */
[----:B------:R-:W-:Y:S02]  /*0510*/  IADD3 R29, PT, PT, R5, 0x3d00, RZ ;  /* 0x00003d00051d7810 */ /* 0x000fe40007ffe0ff */
        /* <DEDUP_REMOVED lines=16> */
[----:B------:R-:W5:Y:S04]  /*0620*/  LDG.E R18, desc[UR6][R6.64+0xcc00] ;  /* 0x00cc000606127981 */ /* 0x000f68000c1e1900 */
        /* <DEDUP_REMOVED lines=13> */
[----:B------:R-:W-:-:S04]  /*0700*/  FADD R9, R9, R4 ;  /* 0x0000000409097221 */ /* 0x000fc80000000000 */
[----:B------:R-:W-:Y:S01]  /*0710*/  FADD R26, R9, R26 ;  /* 0x0000001a091a7221 */ /* 0x000fe20000000000 */
[----:B------:R-:W-:Y:S01]  /*0720*/  IMAD.WIDE.U32 R8, R29, 0x4, R2 ;  /* 0x000000041d087825 */ /* 0x000fe200078e0002 */
[----:B------:R-:W-:-:S05]  /*0730*/  IADD3 R29, PT, PT, R5, 0x3e00, RZ ;  /* 0x00003e00051d7810 */ /* 0x000fca0007ffe0ff */
[----:B------:R0:W5:Y:S02]  /*0740*/  LDG.E R8, desc[UR6][R8.64] ;  /* 0x0000000608087981 */ /* 0x000164000c1e1900 */
[----:B0-----:R-:W-:Y:S01]  /*0750*/  IADD3 R9, PT, PT, R5, 0x3f00, RZ ;  /* 0x00003f0005097810 */ /* 0x001fe20007ffe0ff */
[----:B------:R-:W-:-:S04]  /*0760*/  IMAD.WIDE.U32 R4, R29, 0x4, R2 ;  /* 0x000000041d047825 */ /* 0x000fc800078e0002 */
[----:B------:R-:W-:Y:S02]  /*0770*/  IMAD.WIDE.U32 R2, R9, 0x4, R2 ;  /* 0x0000000409027825 */ /* 0x000fe400078e0002 */
[----:B------:R-:W5:Y:S04]  /*0780*/  LDG.E R4, desc[UR6][R4.64] ;  /* 0x0000000604047981 */ /* 0x000f68000c1e1900 */
[----:B------:R-:W5:Y:S01]  /*0790*/  LDG.E R2, desc[UR6][R2.64] ;  /* 0x0000000602027981 */ /* 0x000f62000c1e1900 */
[----:B------:R-:W-:-:S04]  /*07a0*/  FADD R11, R26, R11 ;  /* 0x0000000b1a0b7221 */ /* 0x000fc80000000000 */
[----:B------:R-:W-:-:S04]  /*07b0*/  FADD R12, R11, R12 ;  /* 0x0000000c0b0c7221 */ /* 0x000fc80000000000 */
[----:B------:R-:W-:-:S04]  /*07c0*/  FADD R13, R12, R13 ;  /* 0x0000000d0c0d7221 */ /* 0x000fc80000000000 */
[----:B------:R-:W-:-:S04]  /*07d0*/  FADD R14, R13, R14 ;  /* 0x0000000e0d0e7221 */ /* 0x000fc80000000000 */
[----:B------:R-:W-:-:S04]  /*07e0*/  FADD R15, R14, R15 ;  /* 0x0000000f0e0f7221 */ /* 0x000fc80000000000 */
[----:B------:R-:W-:-:S04]  /*07f0*/  FADD R16, R15, R16 ;  /* 0x000000100f107221 */ /* 0x000fc80000000000 */
[----:B------:R-:W-:-:S04]  /*0800*/  FADD R17, R16, R17 ;  /* 0x0000001110117221 */ /* 0x000fc80000000000 */
[----:B------:R-:W-:Y:S01]  /*0810*/  FADD R18, R17, R18 ;  /* 0x0000001211127221 */ /* 0x000fe20000000000 */
[----:B------:R-:W0:Y:S02]  /*0820*/  LDCU UR4, c[0x0][0x360] ;  /* 0x00006c00ff0477ac */ /* 0x000e240008000800 */
[----:B0-----:R-:W-:-:S06]  /*0830*/  USHF.R.U32.HI UR4, URZ, 0x5, UR4 ;  /* 0x00000005ff047899 */ /* 0x001fcc0008011604 */
[----:B------:R-:W-:-:S13]  /*0840*/  ISETP.GE.U32.AND P1, PT, R10, UR4, PT ;  /* 0x000000040a007c0c */ /* 0x000fda000bf26070 */
[----:B------:R-:W0:Y:S01]  /*0850*/  @!P1 S2R R11, SR_CgaCtaId ;  /* 0x00000000000b9919 */ /* 0x000e220000008800 */
[----:B--2---:R-:W-:-:S04]  /*0860*/  FADD R19, R18, R19 ;  /* 0x0000001312137221 */ /* 0x004fc80000000000 */
[----:B---3--:R-:W-:-:S04]  /*0870*/  FADD R20, R19, R20 ;  /* 0x0000001413147221 */ /* 0x008fc80000000000 */
[----:B----4-:R-:W-:-:S04]  /*0880*/  FADD R21, R20, R21 ;  /* 0x0000001514157221 */ /* 0x010fc80000000000 */
[----:B-----5:R-:W-:-:S04]  /*0890*/  FADD R22, R21, R22 ;  /* 0x0000001615167221 */ /* 0x020fc80000000000 */
[----:B------:R-:W-:-:S04]  /*08a0*/  FADD R23, R22, R23 ;  /* 0x0000001716177221 */ /* 0x000fc80000000000 */
[----:B------:R-:W-:-:S04]  /*08b0*/  FADD R24, R23, R24 ;  /* 0x0000001817187221 */ /* 0x000fc80000000000 */
[----:B------:R-:W-:-:S04]  /*08c0*/  FADD R24, R24, R25 ;  /* 0x0000001918187221 */ /* 0x000fc80000000000 */
[----:B------:R-:W-:-:S04]  /*08d0*/  FADD R27, R24, R27 ;  /* 0x0000001b181b7221 */ /* 0x000fc80000000000 */
[----:B------:R-:W-:-:S04]  /*08e0*/  FADD R27, R27, R28 ;  /* 0x0000001c1b1b7221 */ /* 0x000fc80000000000 */
[----:B------:R-:W-:-:S04]  /*08f0*/  FADD R27, R27, R8 ;  /* 0x000000081b1b7221 */ /* 0x000fc80000000000 */
[----:B------:R-:W-:-:S04]  /*0900*/  FADD R27, R27, R4 ;  /* 0x000000041b1b7221 */ /* 0x000fc80000000000 */
[----:B------:R-:W-:-:S05]  /*0910*/  FADD R2, R27, R2 ;  /* 0x000000021b027221 */ /* 0x000fca0000000000 */
[----:B------:R-:W1:Y:S02]  /*0920*/  SHFL.DOWN PT, R3, R2, 0x10, 0x1f ;  /* 0x0a001f0002037f89 */ /* 0x000e6400000e0000 */
[----:B-1----:R-:W-:-:S05]  /*0930*/  FADD R4, R2, R3 ;  /* 0x0000000302047221 */ /* 0x002fca0000000000 */
[----:B------:R-:W1:Y:S02]  /*0940*/  SHFL.DOWN PT, R3, R4, 0x8, 0x1f ;  /* 0x09001f0004037f89 */ /* 0x000e6400000e0000 */
[----:B-1----:R-:W-:-:S05]  /*0950*/  FADD R5, R4, R3 ;  /* 0x0000000304057221 */ /* 0x002fca0000000000 */
[----:B------:R-:W1:Y:S01]  /*0960*/  SHFL.DOWN PT, R6, R5, 0x4, 0x1f ;  /* 0x08801f0005067f89 */ /* 0x000e6200000e0000 */
[----:B------:R-:W-:Y:S01]  /*0970*/  LOP3.LUT P0, R3, R10, 0x1f, RZ, 0xc0, !PT ;  /* 0x0000001f0a037812 */ /* 0x000fe2000780c0ff */
[----:B-1----:R-:W-:-:S05]  /*0980*/  FADD R6, R5, R6 ;  /* 0x0000000605067221 */ /* 0x002fca0000000000 */
[----:B------:R-:W1:Y:S07]  /*0990*/  SHFL.DOWN PT, R7, R6, 0x2, 0x1f ;  /* 0x08401f0006077f89 */ /* 0x000e6e00000e0000 */
[----:B------:R-:W2:Y:S01]  /*09a0*/  @!P0 S2R R9, SR_CgaCtaId ;  /* 0x0000000000098919 */ /* 0x000ea20000008800 */
[----:B-1----:R-:W-:-:S05]  /*09b0*/  FADD R7, R6, R7 ;  /* 0x0000000706077221 */ /* 0x002fca0000000000 */
[----:B------:R-:W1:Y:S01]  /*09c0*/  SHFL.DOWN PT, R2, R7, 0x1, 0x1f ;  /* 0x08201f0007027f89 */ /* 0x000e6200000e0000 */
[----:B------:R-:W-:-:S04]  /*09d0*/  @!P0 MOV R4, 0x400 ;  /* 0x0000040000048802 */ /* 0x000fc80000000f00 */
[----:B--2---:R-:W-:-:S04]  /*09e0*/  @!P0 LEA R5, R9, R4, 0x18 ;  /* 0x0000000409058211 */ /* 0x004fc800078ec0ff */
[----:B------:R-:W-:Y:S01]  /*09f0*/  @!P0 LEA.HI R5, R10, R5, RZ, 0x1d ;  /* 0x000000050a058211 */ /* 0x000fe200078fe8ff */
[----:B-1----:R-:W-:-:S05]  /*0a00*/  FADD R2, R7, R2 ;  /* 0x0000000207027221 */ /* 0x002fca0000000000 */
[----:B------:R1:W-:Y:S01]  /*0a10*/  @!P0 STS [R5], R2 ;  /* 0x0000000205008388 */ /* 0x0003e20000000800 */
[----:B------:R-:W-:-:S04]  /*0a20*/  @!P1 MOV R8, 0x400 ;  /* 0x0000040000089802 */ /* 0x000fc80000000f00 */
[----:B0-----:R-:W-:-:S04]  /*0a30*/  @!P1 LEA R8, R11, R8, 0x18 ;  /* 0x000000080b089211 */ /* 0x001fc800078ec0ff */
[----:B------:R-:W-:Y:S01]  /*0a40*/  @!P1 LEA R3, R3, R8, 0x2 ;  /* 0x0000000803039211 */ /* 0x000fe200078e10ff */
[----:B------:R-:W-:Y:S06]  /*0a50*/  BAR.SYNC.DEFER_BLOCKING 0x0 ;  /* 0x0000000000007b1d */ /* 0x000fec0000010000 */
[----:B------:R-:W0:Y:S01]  /*0a60*/  @!P1 LDS R3, [R3] ;  /* 0x0000000003039984 */ /* 0x000e220000000800 */
[----:B------:R-:W-:Y:S04]  /*0a70*/  BSSY.RECONVERGENT B0, `(.L_x_0) ;  /* 0x0000005000007945 */ /* 0x000fe80003800200 */
[----:B-1----:R-:W-:Y:S05]  /*0a80*/  @!P1 BRA `(.L_x_1) ;  /* 0x00000000000c9947 */ /* 0x002fea0003800000 */
[----:B------:R-:W-:-:S13]  /*0a90*/  ISETP.GT.U32.AND P0, PT, R10, 0x1f, PT ;  /* 0x0000001f0a00780c */ /* 0x000fda0003f04070 */
[----:B------:R-:W-:Y:S05]  /*0aa0*/  @P0 EXIT ;  /* 0x000000000000094d */ /* 0x000fea0003800000 */
[----:B0-----:R-:W-:-:S07]  /*0ab0*/  HFMA2 R3, -RZ, RZ, 0, 0 ;  /* 0x00000000ff037431 */ /* 0x001fce00000001ff */
.L_x_1:
[----:B------:R-:W-:Y:S05]  /*0ac0*/  BSYNC.RECONVERGENT B0 ;  /* 0x0000000000007941 */ /* 0x000fea0003800200 */
.L_x_0:
[----:B0-----:R-:W0:Y:S01]  /*0ad0*/  SHFL.DOWN PT, R2, R3, 0x4, 0x1f ;  /* 0x08801f0003027f89 */ /* 0x001e2200000e0000 */
[----:B------:R-:W-:Y:S01]  /*0ae0*/  ISETP.NE.AND P0, PT, R10, RZ, PT ;  /* 0x000000ff0a00720c */ /* 0x000fe20003f05270 */
[----:B0-----:R-:W-:-:S05]  /*0af0*/  FADD R2, R2, R3 ;  /* 0x0000000302027221 */ /* 0x001fca0000000000 */
[----:B------:R-:W0:Y:S02]  /*0b00*/  SHFL.DOWN PT, R5, R2, 0x2, 0x1f ;  /* 0x08401f0002057f89 */ /* 0x000e2400000e0000 */
[----:B0-----:R-:W-:-:S05]  /*0b10*/  FADD R5, R2, R5 ;  /* 0x0000000502057221 */ /* 0x001fca0000000000 */
[----:B------:R0:W1:Y:S01]  /*0b20*/  SHFL.DOWN PT, R4, R5, 0x1, 0x1f ;  /* 0x08201f0005047f89 */ /* 0x00006200000e0000 */
[----:B------:R-:W-:Y:S05]  /*0b30*/  @P0 EXIT ;  /* 0x000000000000094d */ /* 0x000fea0003800000 */
[----:B------:R-:W2:Y:S01]  /*0b40*/  LDC.64 R2, c[0x0][0x388] ;  /* 0x0000e200ff027b82 */ /* 0x000ea20000000a00 */
[----:B01----:R-:W-:Y:S01]  /*0b50*/  FADD R5, R5, R4 ;  /* 0x0000000405057221 */ /* 0x003fe20000000000 */
[----:B--2---:R-:W-:-:S05]  /*0b60*/  IMAD.WIDE.U32 R2, R0, 0x4, R2 ;  /* 0x0000000400027825 */ /* 0x004fca00078e0002 */
[----:B------:R-:W-:Y:S01]  /*0b70*/  STG.E desc[UR6][R2.64], R5 ;  /* 0x0000000502007986 */ /* 0x000fe2000c101906 */
[----:B------:R-:W-:Y:S05]  /*0b80*/  EXIT ;  /* 0x000000000000794d */ /* 0x000fea0003800000 */
.L_x_2:
[----:B------:R-:W-:-:S00]  /*0b90*/  BRA `(.L_x_2) ;  /* 0xfffffffc00fc7947 */ /* 0x000fc0000383ffff */
[----:B------:R-:W-:-:S00]  /*0ba0*/  NOP ;  /* 0x0000000000007918 */ /* 0x000fc00000000000 */
        /* <DEDUP_REMOVED lines=13> */
.L_x_3:


//--------------------- .nv.shared._Z7reduce7ILj256ELi64EEvPfS0_i --------------------------
	.section	.nv.shared._Z7reduce7ILj256ELi64EEvPfS0_i,"aw",@nobits
	.sectionflags	@""
	.align	4
.nv.shared._Z7reduce7ILj256ELi64EEvPfS0_i:
	.zero		1152


//--------------------- .nv.shared.reserved.0     --------------------------
	.section	.nv.shared.reserved.0,"aw",@nobits
	.weak		__nv_reservedSMEM_offset_0_alias
	.size		__nv_reservedSMEM_offset_0_alias, 0, 64
	.other		__nv_reservedSMEM_offset_0_alias,@"STO_CUDA_RESERVED_SHARED STV_DEFAULT"
__nv_reservedSMEM_offset_0_alias:
	.zero		0
	.zero		64


//--------------------- .nv.constant0._Z7reduce7ILj256ELi64EEvPfS0_i --------------------------
	.section	.nv.constant0._Z7reduce7ILj256ELi64EEvPfS0_i,"a",@progbits
	.sectionflags	@""
	.align	4
.nv.constant0._Z7reduce7ILj256ELi64EEvPfS0_i:
	.zero		916


//--------------------- SYMBOLS --------------------------

	.type		.nv.reservedSmem.offset0,@object
	.size		.nv.reservedSmem.offset0,0x4
	.type		.nv.reservedSmem.cap,@object
	.size		.nv.reservedSmem.cap,0x4
